//
// Generated by NVIDIA NVVM Compiler
//
// Compiler Build ID: CL-36424714
// Cuda compilation tools, release 13.0, V13.0.88
// Based on NVVM 20.0.0
//

.version 9.0
.target sm_100
.address_size 64

	// .globl	_Z6vecAddPfS_S_i

.visible .entry _Z6vecAddPfS_S_i(
	.param .u64 .ptr .align 1 _Z6vecAddPfS_S_i_param_0,
	.param .u64 .ptr .align 1 _Z6vecAddPfS_S_i_param_1,
	.param .u64 .ptr .align 1 _Z6vecAddPfS_S_i_param_2,
	.param .u32 _Z6vecAddPfS_S_i_param_3
)
{
	.reg .pred 	%p<2>;
	.reg .b32 	%r<6>;
	.reg .b32 	%f<4>;
	.reg .b64 	%rd<11>;

	ld.param.u64 	%rd1, [_Z6vecAddPfS_S_i_param_0];
	ld.param.u64 	%rd2, [_Z6vecAddPfS_S_i_param_1];
	ld.param.u64 	%rd3, [_Z6vecAddPfS_S_i_param_2];
	ld.param.u32 	%r2, [_Z6vecAddPfS_S_i_param_3];
	mov.u32 	%r3, %ntid.x;
	mov.u32 	%r4, %ctaid.x;
	mov.u32 	%r5, %tid.x;
	mad.lo.s32 	%r1, %r3, %r4, %r5;
	setp.ge.s32 	%p1, %r1, %r2;
	@%p1 bra 	$L__BB0_2;
	cvta.to.global.u64 	%rd4, %rd1;
	cvta.to.global.u64 	%rd5, %rd2;
	cvta.to.global.u64 	%rd6, %rd3;
	mul.wide.s32 	%rd7, %r1, 4;
	add.s64 	%rd8, %rd4, %rd7;
	ld.global.f32 	%f1, [%rd8];
	add.s64 	%rd9, %rd5, %rd7;
	ld.global.f32 	%f2, [%rd9];
	add.f32 	%f3, %f1, %f2;
	add.s64 	%rd10, %rd6, %rd7;
	st.global.f32 	[%rd10], %f3;
$L__BB0_2:
	ret;

}


// ===== COMPILED SASS (sm_100) =====

	.target	sm_100

	.elftype	@"ET_EXEC"


//--------------------- .note.nv.tkinfo           --------------------------
	.section	.note.nv.tkinfo,"",@"SHT_NOTE"
	.sectionflags	@"SHF_NOTE_NV_TKINFO"
	.tkinfo
        /*0018*/ 	.word	0x00000002
        /*0030*/ 	.string	""
        /*0030*/ 	.string	"ptxas"
        /*0030*/ 	.string	"Cuda compilation tools, release 13.0, V13.0.88"
        /*0030*/ 	.string	"Build cuda_13.0.r13.0/compiler.36424714_0"
        /*0030*/ 	.string	"-arch sm_100 -m 64 "



//--------------------- .note.nv.cuinfo           --------------------------
	.section	.note.nv.cuinfo,"",@"SHT_NOTE"
	.sectionflags	@"SHF_NOTE_NV_CUINFO"
        /*0018*/ 	.short	0x0002
        /*001a*/ 	.short	0x0064
        /*001c*/ 	.short	0x0082
	.zero		2


//--------------------- .nv.info                  --------------------------
	.section	.nv.info,"",@"SHT_CUDA_INFO"
	.align	4


	//----- nvinfo : EIATTR_REGCOUNT
	.align		4
        /*0000*/ 	.byte	0x04, 0x2f
        /*0002*/ 	.short	(.L_1 - .L_0)
	.align		4
.L_0:
        /*0004*/ 	.word	index@(_Z6vecAddPfS_S_i)
        /*0008*/ 	.word	0x0000000c


	//----- nvinfo : EIATTR_FRAME_SIZE
	.align		4
.L_1:
        /*000c*/ 	.byte	0x04, 0x11
        /*000e*/ 	.short	(.L_3 - .L_2)
	.align		4
.L_2:
        /*0010*/ 	.word	index@(_Z6vecAddPfS_S_i)
        /*0014*/ 	.word	0x00000000


	//----- nvinfo : EIATTR_MIN_STACK_SIZE
	.align		4
.L_3:
        /*0018*/ 	.byte	0x04, 0x12
        /*001a*/ 	.short	(.L_5 - .L_4)
	.align		4
.L_4:
        /*001c*/ 	.word	index@(_Z6vecAddPfS_S_i)
        /*0020*/ 	.word	0x00000000
.L_5:


//--------------------- .nv.compat                --------------------------
	.section	.nv.compat,"",@"SHT_CUDA_COMPAT_INFO"
	.align	4
        /*0000*/ 	.byte	0x02, 0x09, 0x00, 0x00, 0x02, 0x02, 0x01, 0x00, 0x02, 0x05, 0x05, 0x00, 0x03, 0x07, 0x01, 0x01
        /*0010*/ 	.byte	0x02, 0x03, 0x00, 0x00, 0x02, 0x06, 0x01, 0x00, 0x04, 0x0b, 0x08, 0x00, 0x09, 0x00, 0x00, 0x00
        /*0020*/ 	.byte	0x00, 0x00, 0x00, 0x00


//--------------------- .nv.info._Z6vecAddPfS_S_i --------------------------
	.section	.nv.info._Z6vecAddPfS_S_i,"",@"SHT_CUDA_INFO"
	.sectionflags	@""
	.align	4


	//----- nvinfo : EIATTR_CUDA_API_VERSION
	.align		4
        /*0000*/ 	.byte	0x04, 0x37
        /*0002*/ 	.short	(.L_7 - .L_6)
.L_6:
        /*0004*/ 	.word	0x00000082


	//----- nvinfo : EIATTR_KPARAM_INFO
	.align		4
.L_7:
        /*0008*/ 	.byte	0x04, 0x17
        /*000a*/ 	.short	(.L_9 - .L_8)
.L_8:
        /*000c*/ 	.word	0x00000000
        /*0010*/ 	.short	0x0003
        /*0012*/ 	.short	0x0018
        /*0014*/ 	.byte	0x00, 0xf0, 0x11, 0x00


	//----- nvinfo : EIATTR_KPARAM_INFO
	.align		4
.L_9:
        /*0018*/ 	.byte	0x04, 0x17
        /*001a*/ 	.short	(.L_11 - .L_10)
.L_10:
        /*001c*/ 	.word	0x00000000
        /*0020*/ 	.short	0x0002
        /*0022*/ 	.short	0x0010
        /*0024*/ 	.byte	0x00, 0xf5, 0x21, 0x00


	//----- nvinfo : EIATTR_KPARAM_INFO
	.align		4
.L_11:
        /*0028*/ 	.byte	0x04, 0x17
        /*002a*/ 	.short	(.L_13 - .L_12)
.L_12:
        /*002c*/ 	.word	0x00000000
        /*0030*/ 	.short	0x0001
        /*0032*/ 	.short	0x0008
        /*0034*/ 	.byte	0x00, 0xf5, 0x21, 0x00


	//----- nvinfo : EIATTR_KPARAM_INFO
	.align		4
.L_13:
        /*0038*/ 	.byte	0x04, 0x17
        /*003a*/ 	.short	(.L_15 - .L_14)
.L_14:
        /*003c*/ 	.word	0x00000000
        /*0040*/ 	.short	0x0000
        /*0042*/ 	.short	0x0000
        /*0044*/ 	.byte	0x00, 0xf5, 0x21, 0x00


	//----- nvinfo : EIATTR_SPARSE_MMA_MASK
	.align		4
.L_15:
        /*0048*/ 	.byte	0x03, 0x50
        /*004a*/ 	.short	0x0000


	//----- nvinfo : EIATTR_MAXREG_COUNT
	.align		4
        /*004c*/ 	.byte	0x03, 0x1b
        /*004e*/ 	.short	0x00ff


	//----- nvinfo : EIATTR_MERCURY_ISA_VERSION
	.align		4
        /*0050*/ 	.byte	0x03, 0x5f
        /*0052*/ 	.short	0x0101


	//----- nvinfo : EIATTR_VRC_CTA_INIT_COUNT
	.align		4
        /*0054*/ 	.byte	0x02, 0x4a
	.zero		1
	.zero		1


	//----- nvinfo : EIATTR_EXIT_INSTR_OFFSETS
	.align		4
        /*0058*/ 	.byte	0x04, 0x1c
        /*005a*/ 	.short	(.L_17 - .L_16)


	//   ....[0]....
.L_16:
        /*005c*/ 	.word	0x00000070


	//   ....[1]....
        /*0060*/ 	.word	0x00000130


	//----- nvinfo : EIATTR_CBANK_PARAM_SIZE
	.align		4
.L_17:
        /*0064*/ 	.byte	0x03, 0x19
        /*0066*/ 	.short	0x001c


	//----- nvinfo : EIATTR_PARAM_CBANK
	.align		4
        /*0068*/ 	.byte	0x04, 0x0a
        /*006a*/ 	.short	(.L_19 - .L_18)
	.align		4
.L_18:
        /*006c*/ 	.word	index@(.nv.constant0._Z6vecAddPfS_S_i)
        /*0070*/ 	.short	0x0380
        /*0072*/ 	.short	0x001c


	//----- nvinfo : EIATTR_SW_WAR
	.align		4
.L_19:
        /*0074*/ 	.byte	0x04, 0x36
        /*0076*/ 	.short	(.L_21 - .L_20)
.L_20:
        /*0078*/ 	.word	0x00000008
.L_21:


//--------------------- .nv.callgraph             --------------------------
	.section	.nv.callgraph,"",@"SHT_CUDA_CALLGRAPH"
	.align	4
	.sectionentsize	8
	.align		4
        /*0000*/ 	.word	0x00000000
	.align		4
        /*0004*/ 	.word	0xffffffff
	.align		4
        /*0008*/ 	.word	0x00000000
	.align		4
        /*000c*/ 	.word	0xfffffffe
	.align		4
        /*0010*/ 	.word	0x00000000
	.align		4
        /*0014*/ 	.word	0xfffffffd
	.align		4
        /*0018*/ 	.word	0x00000000
	.align		4
        /*001c*/ 	.word	0xfffffffc


//--------------------- .text._Z6vecAddPfS_S_i    --------------------------
	.section	.text._Z6vecAddPfS_S_i,"ax",@progbits
	.align	128
        .global         _Z6vecAddPfS_S_i
        .type           _Z6vecAddPfS_S_i,@function
        .size           _Z6vecAddPfS_S_i,(.L_x_1 - _Z6vecAddPfS_S_i)
        .other          _Z6vecAddPfS_S_i,@"STO_CUDA_ENTRY STV_DEFAULT"
_Z6vecAddPfS_S_i:
.text._Z6vecAddPfS_S_i:
[----:B------:R-:W-:Y:S01]  /*0000*/  LDC R1, c[0x0][0x37c] ;  /* 0x0000df00ff017b82 */ /* 0x000fe20000000800 */
[----:B------:R-:W0:Y:S01]  /*0010*/  S2R R9, SR_CTAID.X ;  /* 0x0000000000097919 */ /* 0x000e220000002500 */
[----:B------:R-:W0:Y:S01]  /*0020*/  LDCU UR4, c[0x0][0x360] ;  /* 0x00006c00ff0477ac */ /* 0x000e220008000800 */
[----:B------:R-:W0:Y:S01]  /*0030*/  S2R R0, SR_TID.X ;  /* 0x0000000000007919 */ /* 0x000e220000002100 */
[----:B------:R-:W1:Y:S01]  /*0040*/  LDCU UR5, c[0x0][0x398] ;  /* 0x00007300ff0577ac */ /* 0x000e620008000800 */
[----:B0-----:R-:W-:-:S05]  /*0050*/  IMAD R9, R9, UR4, R0 ;  /* 0x0000000409097c24 */ /* 0x001fca000f8e0200 */
[----:B-1----:R-:W-:-:S13]  /*0060*/  ISETP.GE.AND P0, PT, R9, UR5, PT ;  /* 0x0000000509007c0c */ /* 0x002fda000bf06270 */
[----:B------:R-:W-:Y:S05]  /*0070*/  @P0 EXIT ;  /* 0x000000000000094d */ /* 0x000fea0003800000 */
[----:B------:R-:W0:Y:S01]  /*0080*/  LDC.64 R2, c[0x0][0x380] ;  /* 0x0000e000ff027b82 */ /* 0x000e220000000a00 */
[----:B------:R-:W1:Y:S07]  /*0090*/  LDCU.64 UR4, c[0x0][0x358] ;  /* 0x00006b00ff0477ac */ /* 0x000e6e0008000a00 */
[----:B------:R-:W2:Y:S08]  /*00a0*/  LDC.64 R4, c[0x0][0x388] ;  /* 0x0000e200ff047b82 */ /* 0x000eb00000000a00 */
[----:B------:R-:W3:Y:S01]  /*00b0*/  LDC.64 R6, c[0x0][0x390] ;  /* 0x0000e400ff067b82 */ /* 0x000ee20000000a00 */
[----:B0-----:R-:W-:-:S06]  /*00c0*/  IMAD.WIDE R2, R9, 0x4, R2 ;  /* 0x0000000409027825 */ /* 0x001fcc00078e0202 */
[----:B-1----:R-:W4:Y:S01]  /*00d0*/  LDG.E R2, desc[UR4][R2.64] ;  /* 0x0000000402027981 */ /* 0x002f22000c1e1900 */
[----:B--2---:R-:W-:-:S06]  /*00e0*/  IMAD.WIDE R4, R9, 0x4, R4 ;  /* 0x0000000409047825 */ /* 0x004fcc00078e0204 */
[----:B------:R-:W4:Y:S01]  /*00f0*/  LDG.E R5, desc[UR4][R4.64] ;  /* 0x0000000404057981 */ /* 0x000f22000c1e1900 */
[----:B---3--:R-:W-:-:S04]  /*0100*/  IMAD.WIDE R6, R9, 0x4, R6 ;  /* 0x0000000409067825 */ /* 0x008fc800078e0206 */
[----:B----4-:R-:W-:-:S05]  /*0110*/  FADD R9, R2, R5 ;  /* 0x0000000502097221 */ /* 0x010fca0000000000 */
[----:B------:R-:W-:Y:S01]  /*0120*/  STG.E desc[UR4][R6.64], R9 ;  /* 0x0000000906007986 */ /* 0x000fe2000c101904 */
[----:B------:R-:W-:Y:S05]  /*0130*/  EXIT ;  /* 0x000000000000794d */ /* 0x000fea0003800000 */
.L_x_0:
[----:B------:R-:W-:-:S00]  /*0140*/  BRA `(.L_x_0) ;  /* 0xfffffffc00fc7947 */ /* 0x000fc0000383ffff */
[----:B------:R-:W-:-:S00]  /*0150*/  NOP ;  /* 0x0000000000007918 */ /* 0x000fc00000000000 */
        /* <DEDUP_REMOVED lines=10> */
.L_x_1:


//--------------------- .nv.shared.reserved.0     --------------------------
	.section	.nv.shared.reserved.0,"aw",@nobits
	.weak		__nv_reservedSMEM_offset_0_alias
	.size		__nv_reservedSMEM_offset_0_alias, 0, 64
	.other		__nv_reservedSMEM_offset_0_alias,@"STO_CUDA_RESERVED_SHARED STV_DEFAULT"
__nv_reservedSMEM_offset_0_alias:
	.zero		0
	.zero		64


//--------------------- .nv.constant0._Z6vecAddPfS_S_i --------------------------
	.section	.nv.constant0._Z6vecAddPfS_S_i,"a",@progbits
	.sectionflags	@""
	.align	4
.nv.constant0._Z6vecAddPfS_S_i:
	.zero		924


//--------------------- SYMBOLS --------------------------

	.type		.nv.reservedSmem.offset0,@object
	.size		.nv.reservedSmem.offset0,0x4
